	.headerflags	@"EF_CUDA_TEXMODE_UNIFIED EF_CUDA_64BIT_ADDRESS EF_CUDA_ACCELERATORS EF_CUDA_SM90 EF_CUDA_VIRTUAL_SM(EF_CUDA_SM90)"
	.elftype	@"ET_EXEC"


//--------------------- .nv.info                  --------------------------
	.section	.nv.info,"",@"SHT_CUDA_INFO"
	.align	4


	//----- nvinfo : EIATTR_REGCOUNT
	.align		4
        /*0000*/ 	.byte	0x04, 0x2f
        /*0002*/ 	.short	(.L_3 - .L_2)
	.align		4
.L_2:
        /*0004*/ 	.word	index@(triton_poi_fused__native_batch_norm_legit_no_training_relu_threshold_backward_14)
        /*0008*/ 	.word	0x00000016


	//----- nvinfo : EIATTR_MIN_STACK_SIZE
	.align		4
.L_3:
        /*000c*/ 	.byte	0x04, 0x12
        /*000e*/ 	.short	(.L_5 - .L_4)
	.align		4
.L_4:
        /*0010*/ 	.word	index@(triton_poi_fused__native_batch_norm_legit_no_training_relu_threshold_backward_14)
        /*0014*/ 	.word	0x00000000


	//----- nvinfo : EIATTR_FRAME_SIZE
	.align		4
.L_5:
        /*0018*/ 	.byte	0x04, 0x11
        /*001a*/ 	.short	(.L_7 - .L_6)
	.align		4
.L_6:
        /*001c*/ 	.word	index@(triton_poi_fused__native_batch_norm_legit_no_training_relu_threshold_backward_14)
        /*0020*/ 	.word	0x00000000


	//----- nvinfo : EIATTR_MIN_STACK_SIZE
	.align		4
.L_7:
        /*0024*/ 	.byte	0x04, 0x12
        /*0026*/ 	.short	(.L_9 - .L_8)
	.align		4
.L_8:
        /*0028*/ 	.word	index@(triton_poi_fused__native_batch_norm_legit_no_training_relu_threshold_backward_14)
        /*002c*/ 	.word	0x00000000
.L_9:


//--------------------- .nv.info.triton_poi_fused__native_batch_norm_legit_no_training_relu_threshold_backward_14 --------------------------
	.section	.nv.info.triton_poi_fused__native_batch_norm_legit_no_training_relu_threshold_backward_14,"",@"SHT_CUDA_INFO"
	.sectionflags	@""
	.align	4


	//----- nvinfo : EIATTR_CUDA_API_VERSION
	.align		4
        /*0000*/ 	.byte	0x04, 0x37
        /*0002*/ 	.short	(.L_11 - .L_10)
.L_10:
        /*0004*/ 	.word	0x0000007c


	//----- nvinfo : EIATTR_KPARAM_INFO
	.align		4
.L_11:
        /*0008*/ 	.byte	0x04, 0x17
        /*000a*/ 	.short	(.L_13 - .L_12)
.L_12:
        /*000c*/ 	.word	0x00000000
        /*0010*/ 	.short	0x0008
        /*0012*/ 	.short	0x003c
        /*0014*/ 	.byte	0x00, 0xf0, 0x11, 0x00


	//----- nvinfo : EIATTR_KPARAM_INFO
	.align		4
.L_13:
        /*0018*/ 	.byte	0x04, 0x17
        /*001a*/ 	.short	(.L_15 - .L_14)
.L_14:
        /*001c*/ 	.word	0x00000000
        /*0020*/ 	.short	0x0007
        /*0022*/ 	.short	0x0038
        /*0024*/ 	.byte	0x00, 0xf0, 0x11, 0x00


	//----- nvinfo : EIATTR_KPARAM_INFO
	.align		4
.L_15:
        /*0028*/ 	.byte	0x04, 0x17
        /*002a*/ 	.short	(.L_17 - .L_16)
.L_16:
        /*002c*/ 	.word	0x00000000
        /*0030*/ 	.short	0x0006
        /*0032*/ 	.short	0x0030
        /*0034*/ 	.byte	0x00, 0xf4, 0x21, 0x00


	//----- nvinfo : EIATTR_KPARAM_INFO
	.align		4
.L_17:
        /*0038*/ 	.byte	0x04, 0x17
        /*003a*/ 	.short	(.L_19 - .L_18)
.L_18:
        /*003c*/ 	.word	0x00000000
        /*0040*/ 	.short	0x0005
        /*0042*/ 	.short	0x0028
        /*0044*/ 	.byte	0x00, 0xf4, 0x21, 0x00


	//----- nvinfo : EIATTR_KPARAM_INFO
	.align		4
.L_19:
        /*0048*/ 	.byte	0x04, 0x17
        /*004a*/ 	.short	(.L_21 - .L_20)
.L_20:
        /*004c*/ 	.word	0x00000000
        /*0050*/ 	.short	0x0004
        /*0052*/ 	.short	0x0020
        /*0054*/ 	.byte	0x00, 0xf4, 0x21, 0x00


	//----- nvinfo : EIATTR_KPARAM_INFO
	.align		4
.L_21:
        /*0058*/ 	.byte	0x04, 0x17
        /*005a*/ 	.short	(.L_23 - .L_22)
.L_22:
        /*005c*/ 	.word	0x00000000
        /*0060*/ 	.short	0x0003
        /*0062*/ 	.short	0x0018
        /*0064*/ 	.byte	0x00, 0xf4, 0x21, 0x00


	//----- nvinfo : EIATTR_KPARAM_INFO
	.align		4
.L_23:
        /*0068*/ 	.byte	0x04, 0x17
        /*006a*/ 	.short	(.L_25 - .L_24)
.L_24:
        /*006c*/ 	.word	0x00000000
        /*0070*/ 	.short	0x0002
        /*0072*/ 	.short	0x0010
        /*0074*/ 	.byte	0x00, 0xf4, 0x21, 0x00


	//----- nvinfo : EIATTR_KPARAM_INFO
	.align		4
.L_25:
        /*0078*/ 	.byte	0x04, 0x17
        /*007a*/ 	.short	(.L_27 - .L_26)
.L_26:
        /*007c*/ 	.word	0x00000000
        /*0080*/ 	.short	0x0001
        /*0082*/ 	.short	0x0008
        /*0084*/ 	.byte	0x00, 0xf4, 0x21, 0x00


	//----- nvinfo : EIATTR_KPARAM_INFO
	.align		4
.L_27:
        /*0088*/ 	.byte	0x04, 0x17
        /*008a*/ 	.short	(.L_29 - .L_28)
.L_28:
        /*008c*/ 	.word	0x00000000
        /*0090*/ 	.short	0x0000
        /*0092*/ 	.short	0x0000
        /*0094*/ 	.byte	0x00, 0xf4, 0x21, 0x00


	//----- nvinfo : EIATTR_SPARSE_MMA_MASK
	.align		4
.L_29:
        /*0098*/ 	.byte	0x03, 0x50
        /*009a*/ 	.short	0x0000


	//----- nvinfo : EIATTR_MAXREG_COUNT
	.align		4
        /*009c*/ 	.byte	0x03, 0x1b
        /*009e*/ 	.short	0x00ff


	//----- nvinfo : EIATTR_EXIT_INSTR_OFFSETS
	.align		4
        /*00a0*/ 	.byte	0x04, 0x1c
        /*00a2*/ 	.short	(.L_31 - .L_30)


	//   ....[0]....
.L_30:
        /*00a4*/ 	.word	0x00000600


	//   ....[1]....
        /*00a8*/ 	.word	0x00000620


	//----- nvinfo : EIATTR_REQNTID
	.align		4
.L_31:
        /*00ac*/ 	.byte	0x04, 0x10
        /*00ae*/ 	.short	(.L_33 - .L_32)
.L_32:
        /*00b0*/ 	.word	0x00000080
        /*00b4*/ 	.word	0x00000001
        /*00b8*/ 	.word	0x00000001


	//----- nvinfo : EIATTR_CBANK_PARAM_SIZE
	.align		4
.L_33:
        /*00bc*/ 	.byte	0x03, 0x19
        /*00be*/ 	.short	0x0040


	//----- nvinfo : EIATTR_PARAM_CBANK
	.align		4
        /*00c0*/ 	.byte	0x04, 0x0a
        /*00c2*/ 	.short	(.L_35 - .L_34)
	.align		4
.L_34:
        /*00c4*/ 	.word	index@(.nv.constant0.triton_poi_fused__native_batch_norm_legit_no_training_relu_threshold_backward_14)
        /*00c8*/ 	.short	0x0210
        /*00ca*/ 	.short	0x0040


	//----- nvinfo : EIATTR_SW_WAR
	.align		4
.L_35:
        /*00cc*/ 	.byte	0x04, 0x36
        /*00ce*/ 	.short	(.L_37 - .L_36)
.L_36:
        /*00d0*/ 	.word	0x00000008
.L_37:


//--------------------- .nv.callgraph             --------------------------
	.section	.nv.callgraph,"",@"SHT_CUDA_CALLGRAPH"
	.align	4
	.sectionentsize	8
	.align		4
        /*0000*/ 	.word	0x00000000
	.align		4
        /*0004*/ 	.word	0xffffffff
	.align		4
        /*0008*/ 	.word	0x00000000
	.align		4
        /*000c*/ 	.word	0xfffffffe
	.align		4
        /*0010*/ 	.word	0x00000000
	.align		4
        /*0014*/ 	.word	0xfffffffd
	.align		4
        /*0018*/ 	.word	0x00000000
	.align		4
        /*001c*/ 	.word	0xfffffffc


//--------------------- .nv.constant4             --------------------------
	.section	.nv.constant4,"a",@progbits
	.align	8
	.align		8
.nv.constant4:
        /*0000*/ 	.dword	_$_str
	.align		8
        /*0008*/ 	.dword	_$_str_$_2


//--------------------- .text.triton_poi_fused__native_batch_norm_legit_no_training_relu_threshold_backward_14 --------------------------
	.section	.text.triton_poi_fused__native_batch_norm_legit_no_training_relu_threshold_backward_14,"ax",@progbits
	.sectionflags	@"SHF_BARRIERS=1"
	.align	128
        .global         triton_poi_fused__native_batch_norm_legit_no_training_relu_threshold_backward_14
        .type           triton_poi_fused__native_batch_norm_legit_no_training_relu_threshold_backward_14,@function
        .size           triton_poi_fused__native_batch_norm_legit_no_training_relu_threshold_backward_14,(.L_x_1 - triton_poi_fused__native_batch_norm_legit_no_training_relu_threshold_backward_14)
        .other          triton_poi_fused__native_batch_norm_legit_no_training_relu_threshold_backward_14,@"STO_CUDA_ENTRY STV_DEFAULT"
triton_poi_fused__native_batch_norm_legit_no_training_relu_threshold_backward_14:
.text.triton_poi_fused__native_batch_norm_legit_no_training_relu_threshold_backward_14:
[----:B------:R-:W0:Y:S01]  /*0000*/  LDC R1, c[0x0][0x28] ;  /* 0x00000a00ff017b82 */ /* 0x000e220000000800 */
[----:B------:R-:W1:Y:S07]  /*0010*/  S2R R12, SR_TID.X ;  /* 0x00000000000c7919 */ /* 0x000e6e0000002100 */
[----:B------:R-:W2:Y:S01]  /*0020*/  LDC.64 R4, c[0x0][0x220] ;  /* 0x00008800ff047b82 */ /* 0x000ea20000000a00 */
[----:B------:R-:W-:Y:S01]  /*0030*/  ULDC.64 UR6, c[0x0][0x208] ;  /* 0x0000820000067ab9 */ /* 0x000fe20000000a00 */
[----:B------:R-:W3:Y:S01]  /*0040*/  S2R R0, SR_CTAID.Y ;  /* 0x0000000000007919 */ /* 0x000ee20000002600 */
[----:B------:R-:W4:Y:S05]  /*0050*/  S2R R7, SR_CTAID.X ;  /* 0x0000000000077919 */ /* 0x000f2a0000002500 */
[----:B------:R-:W5:Y:S08]  /*0060*/  LDC.64 R14, c[0x0][0x218] ;  /* 0x00008600ff0e7b82 */ /* 0x000f700000000a00 */
[----:B------:R-:W4:Y:S08]  /*0070*/  LDC.64 R18, c[0x0][0x210] ;  /* 0x00008400ff127b82 */ /* 0x000f300000000a00 */
[----:B------:R-:W5:Y:S01]  /*0080*/  LDC.64 R8, c[0x0][0x228] ;  /* 0x00008a00ff087b82 */ /* 0x000f620000000a00 */
[----:B-1----:R-:W-:-:S07]  /*0090*/  IMAD.SHL.U32 R13, R12, 0x2, RZ ;  /* 0x000000020c0d7824 */ /* 0x002fce00078e00ff */
[----:B------:R-:W1:Y:S01]  /*00a0*/  LDC.64 R10, c[0x0][0x230] ;  /* 0x00008c00ff0a7b82 */ /* 0x000e620000000a00 */
[--C-:B---3--:R-:W-:Y:S02]  /*00b0*/  SHF.R.S32.HI R2, RZ, 0x17, R0.reuse ;  /* 0x00000017ff027819 */ /* 0x108fe40000011400 */
[----:B------:R-:W-:Y:S02]  /*00c0*/  LOP3.LUT R13, R13, 0xfe, RZ, 0xc0, !PT ;  /* 0x000000fe0d0d7812 */ /* 0x000fe400078ec0ff */
[----:B------:R-:W-:Y:S02]  /*00d0*/  SGXT R2, R2, 0x1 ;  /* 0x000000010202781a */ /* 0x000fe40000000200 */
[----:B------:R-:W-:-:S04]  /*00e0*/  PRMT R17, R13, 0x6540, R0 ;  /* 0x000065400d117816 */ /* 0x000fc80000000000 */
[----:B------:R-:W-:-:S04]  /*00f0*/  LEA.HI R2, R2, R17, RZ, 0x9 ;  /* 0x0000001102027211 */ /* 0x000fc800078f48ff */
[----:B------:R-:W-:-:S05]  /*0100*/  LOP3.LUT R6, R2, 0xfffffe00, RZ, 0xc0, !PT ;  /* 0xfffffe0002067812 */ /* 0x000fca00078ec0ff */
[----:B------:R-:W-:-:S04]  /*0110*/  IMAD.IADD R17, R17, 0x1, -R6 ;  /* 0x0000000111117824 */ /* 0x000fc800078e0a06 */
[----:B--2---:R-:W-:-:S06]  /*0120*/  IMAD.WIDE R4, R17, 0x4, R4 ;  /* 0x0000000411047825 */ /* 0x004fcc00078e0204 */
[----:B------:R-:W2:Y:S01]  /*0130*/  LDG.E.EL.64 R4, desc[UR6][R4.64] ;  /* 0x0000000604047981 */ /* 0x000ea2000c2e1b00 */
[----:B------:R-:W-:Y:S01]  /*0140*/  IMAD.SHL.U32 R2, R2, 0x10, RZ ;  /* 0x0000001002027824 */ /* 0x000fe200078e00ff */
[C---:B----4-:R-:W-:Y:S01]  /*0150*/  ISETP.GE.AND P0, PT, R7.reuse, 0x10, PT ;  /* 0x000000100700780c */ /* 0x050fe20003f06270 */
[----:B------:R-:W-:Y:S02]  /*0160*/  IMAD R6, R7, 0x200, R17 ;  /* 0x0000020007067824 */ /* 0x000fe400078e0211 */
[----:B-----5:R-:W-:Y:S01]  /*0170*/  IMAD.WIDE R14, R17, 0x4, R14 ;  /* 0x00000004110e7825 */ /* 0x020fe200078e020e */
[----:B------:R-:W-:-:S05]  /*0180*/  LOP3.LUT R3, R2, 0xffffe000, RZ, 0xc0, !PT ;  /* 0xffffe00002037812 */ /* 0x000fca00078ec0ff */
[----:B------:R-:W-:Y:S01]  /*0190*/  IMAD.IADD R6, R6, 0x1, R3 ;  /* 0x0000000106067824 */ /* 0x000fe200078e0203 */
[----:B------:R-:W-:Y:S01]  /*01a0*/  CS2R R2, SRZ ;  /* 0x0000000000027805 */ /* 0x000fe2000001ff00 */
[----:B------:R-:W3:Y:S02]  /*01b0*/  LDG.E.EL.64 R14, desc[UR6][R14.64] ;  /* 0x000000060e0e7981 */ /* 0x000ee4000c2e1b00 */
[----:B0-----:R-:W-:-:S05]  /*01c0*/  IMAD.WIDE R18, R6, 0x4, R18 ;  /* 0x0000000406127825 */ /* 0x001fca00078e0212 */
[----:B------:R-:W3:Y:S01]  /*01d0*/  @!P0 LDG.E.EL.64 R2, desc[UR6][R18.64] ;  /* 0x0000000612028981 */ /* 0x000ee2000c2e1b00 */
[----:B------:R-:W-:-:S04]  /*01e0*/  IMAD.WIDE R8, R17, 0x4, R8 ;  /* 0x0000000411087825 */ /* 0x000fc800078e0208 */
[----:B-1----:R-:W-:Y:S02]  /*01f0*/  IMAD.WIDE R10, R17, 0x4, R10 ;  /* 0x00000004110a7825 */ /* 0x002fe400078e020a */
[----:B------:R-:W4:Y:S04]  /*0200*/  LDG.E.EL.64 R8, desc[UR6][R8.64] ;  /* 0x0000000608087981 */ /* 0x000f28000c2e1b00 */
[----:B------:R-:W4:Y:S01]  /*0210*/  LDG.E.EL.64 R10, desc[UR6][R10.64] ;  /* 0x000000060a0a7981 */ /* 0x000f22000c2e1b00 */
[----:B------:R-:W0:Y:S01]  /*0220*/  S2UR UR5, SR_CgaCtaId ;  /* 0x00000000000579c3 */ /* 0x000e220000008800 */
[----:B------:R-:W-:Y:S02]  /*0230*/  UMOV UR4, 0x400 ;  /* 0x0000040000047882 */ /* 0x000fe40000000000 */
[----:B0-----:R-:W-:-:S06]  /*0240*/  UPRMT UR4, UR5, 0x654, UR4 ;  /* 0x0000065405047896 */ /* 0x001fcc0008000004 */
[----:B------:R-:W-:Y:S01]  /*0250*/  LEA R13, R13, UR4, 0x3 ;  /* 0x000000040d0d7c11 */ /* 0x000fe2000f8e18ff */
[----:B--2---:R-:W-:Y:S01]  /*0260*/  FADD R4, R4, 9.9999997473787516356e-06 ;  /* 0x3727c5ac04047421 */ /* 0x004fe20000000000 */
[----:B------:R-:W-:-:S03]  /*0270*/  FADD R5, R5, 9.9999997473787516356e-06 ;  /* 0x3727c5ac05057421 */ /* 0x000fc60000000000 */
[----:B------:R-:W0:Y:S08]  /*0280*/  MUFU.SQRT R16, R4 ;  /* 0x0000000400107308 */ /* 0x000e300000002000 */
[----:B------:R-:W1:Y:S01]  /*0290*/  MUFU.SQRT R17, R5 ;  /* 0x0000000500117308 */ /* 0x000e620000002000 */
[C---:B0-----:R-:W-:Y:S02]  /*02a0*/  FSETP.GT.AND P1, PT, R16.reuse, 8.50705917302346158658e+37, PT ;  /* 0x7e8000001000780b */ /* 0x041fe40003f24000 */
[----:B------:R-:W-:-:S02]  /*02b0*/  FSETP.GEU.AND P3, PT, R16, 1.175494350822287508e-38, PT ;  /* 0x008000001000780b */ /* 0x000fc40003f6e000 */
[C---:B-1----:R-:W-:Y:S02]  /*02c0*/  FSETP.GT.AND P2, PT, R17.reuse, 8.50705917302346158658e+37, PT ;  /* 0x7e8000001100780b */ /* 0x042fe40003f44000 */
[----:B------:R-:W-:-:S07]  /*02d0*/  FSETP.GEU.AND P4, PT, R17, 1.175494350822287508e-38, PT ;  /* 0x008000001100780b */ /* 0x000fce0003f8e000 */
[----:B------:R-:W-:Y:S01]  /*02e0*/  @P1 FMUL R16, R16, 0.25 ;  /* 0x3e80000010101820 */ /* 0x000fe20000400000 */
[----:B------:R-:W-:-:S03]  /*02f0*/  HFMA2.MMA R4, -RZ, RZ, 1.625, 0 ;  /* 0x3e800000ff047435 */ /* 0x000fc600000001ff */
[----:B------:R-:W-:Y:S01]  /*0300*/  @!P3 FMUL R16, R16, 16777216 ;  /* 0x4b8000001010b820 */ /* 0x000fe20000400000 */
[----:B------:R-:W-:-:S04]  /*0310*/  @P2 FMUL R17, R17, 0.25 ;  /* 0x3e80000011112820 */ /* 0x000fc80000400000 */
[----:B------:R-:W-:Y:S01]  /*0320*/  @!P4 FMUL R17, R17, 16777216 ;  /* 0x4b8000001111c820 */ /* 0x000fe20000400000 */
[----:B------:R-:W0:Y:S01]  /*0330*/  MUFU.RCP R16, R16 ;  /* 0x0000001000107308 */ /* 0x000e220000001000 */
[----:B------:R-:W-:-:S07]  /*0340*/  FSEL R5, R4, 1, P1 ;  /* 0x3f80000004057808 */ /* 0x000fce0000800000 */
[----:B------:R-:W1:Y:S01]  /*0350*/  MUFU.RCP R17, R17 ;  /* 0x0000001100117308 */ /* 0x000e620000001000 */
[----:B------:R-:W-:Y:S01]  /*0360*/  FSEL R4, R4, 1, P2 ;  /* 0x3f80000004047808 */ /* 0x000fe20001000000 */
[----:B------:R-:W-:-:S04]  /*0370*/  @!P3 FMUL R5, R5, 16777216 ;  /* 0x4b8000000505b820 */ /* 0x000fc80000400000 */
[----:B------:R-:W-:Y:S01]  /*0380*/  @!P4 FMUL R4, R4, 16777216 ;  /* 0x4b8000000404c820 */ /* 0x000fe20000400000 */
[----:B---3--:R-:W-:Y:S01]  /*0390*/  FADD R2, -R14, R2 ;  /* 0x000000020e027221 */ /* 0x008fe20000000100 */
[----:B0-----:R-:W-:Y:S01]  /*03a0*/  FMUL R5, R16, R5 ;  /* 0x0000000510057220 */ /* 0x001fe20000400000 */
[----:B------:R-:W-:Y:S01]  /*03b0*/  FADD R3, -R15, R3 ;  /* 0x000000030f037221 */ /* 0x000fe20000000100 */
[----:B-1----:R-:W-:Y:S02]  /*03c0*/  FMUL R4, R17, R4 ;  /* 0x0000000411047220 */ /* 0x002fe40000400000 */
[----:B------:R-:W-:Y:S02]  /*03d0*/  FMUL R5, R5, R2 ;  /* 0x0000000205057220 */ /* 0x000fe40000400000 */
[----:B------:R-:W-:Y:S02]  /*03e0*/  FMUL R4, R4, R3 ;  /* 0x0000000304047220 */ /* 0x000fe40000400000 */
[----:B----4-:R-:W-:-:S02]  /*03f0*/  FFMA R8, R8, R5, R10 ;  /* 0x0000000508087223 */ /* 0x010fc4000000000a */
[----:B------:R-:W-:-:S03]  /*0400*/  FFMA R4, R9, R4, R11 ;  /* 0x0000000409047223 */ /* 0x000fc6000000000b */
[----:B------:R-:W-:Y:S02]  /*0410*/  FSETP.GEU.AND P1, PT, R8, RZ, PT ;  /* 0x000000ff0800720b */ /* 0x000fe40003f2e000 */
[----:B------:R-:W-:Y:S02]  /*0420*/  FSETP.GEU.AND P2, PT, R4, RZ, PT ;  /* 0x000000ff0400720b */ /* 0x000fe40003f4e000 */
[----:B------:R-:W-:Y:S02]  /*0430*/  LOP3.LUT R5, R12, 0x7f, RZ, 0xc0, !PT ;  /* 0x0000007f0c057812 */ /* 0x000fe400078ec0ff */
[----:B------:R-:W-:Y:S02]  /*0440*/  FSEL R12, R8, RZ, P1 ;  /* 0x000000ff080c7208 */ /* 0x000fe40000800000 */
[----:B------:R-:W-:-:S03]  /*0450*/  FSEL R10, R4, RZ, P2 ;  /* 0x000000ff040a7208 */ /* 0x000fc60001000000 */
[----:B------:R-:W-:Y:S04]  /*0460*/  STS [R13], R12 ;  /* 0x0000000c0d007388 */ /* 0x000fe80000000800 */
[----:B------:R-:W-:Y:S01]  /*0470*/  STS [R13+0x8], R10 ;  /* 0x0000080a0d007388 */ /* 0x000fe20000000800 */
[C---:B------:R-:W-:Y:S02]  /*0480*/  LOP3.LUT R2, R5.reuse, 0x80, RZ, 0xfc, !PT ;  /* 0x0000008005027812 */ /* 0x040fe400078efcff */
[----:B------:R-:W-:Y:S01]  /*0490*/  LEA R8, R5, UR4, 0x3 ;  /* 0x0000000405087c11 */ /* 0x000fe2000f8e18ff */
[----:B------:R-:W-:Y:S01]  /*04a0*/  BAR.SYNC.DEFER_BLOCKING 0x0 ;  /* 0x0000000000007b1d */ /* 0x000fe20000010000 */
[----:B------:R-:W-:-:S07]  /*04b0*/  LEA R9, R2, UR4, 0x3 ;  /* 0x0000000402097c11 */ /* 0x000fce000f8e18ff */
[----:B------:R-:W0:Y:S01]  /*04c0*/  LDC.64 R2, c[0x0][0x238] ;  /* 0x00008e00ff027b82 */ /* 0x000e220000000a00 */
[----:B------:R-:W-:Y:S01]  /*04d0*/  IMAD.SHL.U32 R4, R0, 0x100, RZ ;  /* 0x0000010000047824 */ /* 0x000fe200078e00ff */
[----:B------:R-:W-:Y:S01]  /*04e0*/  FSETP.GTU.AND P2, PT, R12, RZ, PT ;  /* 0x000000ff0c00720b */ /* 0x000fe20003f4c000 */
[----:B------:R-:W-:Y:S01]  /*04f0*/  ULDC.64 UR4, c[0x0][0x240] ;  /* 0x0000900000047ab9 */ /* 0x000fe20000000a00 */
[----:B------:R-:W1:Y:S04]  /*0500*/  LDS R11, [R8] ;  /* 0x00000000080b7984 */ /* 0x000e680000000800 */
[----:B------:R2:W3:Y:S01]  /*0510*/  LDS R15, [R9] ;  /* 0x00000000090f7984 */ /* 0x0004e20000000800 */
[----:B------:R-:W-:Y:S02]  /*0520*/  PRMT R0, R5, 0x6540, R0 ;  /* 0x0000654005007816 */ /* 0x000fe40000000000 */
[----:B------:R-:W-:-:S02]  /*0530*/  LOP3.LUT R4, R4, 0x80, R5, 0xfe, !PT ;  /* 0x0000008004047812 */ /* 0x000fc400078efe05 */
[----:B------:R-:W-:Y:S01]  /*0540*/  FSETP.GTU.AND P1, PT, R10, RZ, PT ;  /* 0x000000ff0a00720b */ /* 0x000fe20003f2c000 */
[----:B------:R-:W-:Y:S01]  /*0550*/  IMAD R5, R0, 0x10, R7 ;  /* 0x0000001000057824 */ /* 0x000fe200078e0207 */
[----:B------:R-:W-:Y:S02]  /*0560*/  LEA R7, R4, R7, 0x4 ;  /* 0x0000000704077211 */ /* 0x000fe400078e20ff */
[----:B------:R-:W-:Y:S01]  /*0570*/  SEL R0, RZ, 0x1, P2 ;  /* 0x00000001ff007807 */ /* 0x000fe20001000000 */
[--C-:B0-----:R-:W-:Y:S01]  /*0580*/  IMAD.WIDE R4, R5, 0x4, R2.reuse ;  /* 0x0000000405047825 */ /* 0x101fe200078e0202 */
[----:B--2---:R-:W-:Y:S02]  /*0590*/  SEL R9, RZ, 0x100, P1 ;  /* 0x00000100ff097807 */ /* 0x004fe40000800000 */
[----:B------:R-:W-:Y:S01]  /*05a0*/  IADD3 R8, P1, R6, UR4, RZ ;  /* 0x0000000406087c10 */ /* 0x000fe2000ff3e0ff */
[----:B------:R-:W-:-:S04]  /*05b0*/  IMAD.WIDE R2, R7, 0x4, R2 ;  /* 0x0000000407027825 */ /* 0x000fc800078e0202 */
[----:B------:R-:W-:Y:S01]  /*05c0*/  IMAD.IADD R7, R0, 0x1, R9 ;  /* 0x0000000100077824 */ /* 0x000fe200078e0209 */
[----:B------:R-:W-:Y:S01]  /*05d0*/  LEA.HI.X.SX32 R9, R6, UR5, 0x1, P1 ;  /* 0x0000000506097c11 */ /* 0x000fe200088f0eff */
[----:B-1----:R0:W-:Y:S04]  /*05e0*/  @!P0 STG.E desc[UR6][R4.64], R11 ;  /* 0x0000000b04008986 */ /* 0x0021e8000c101906 */
[----:B---3--:R0:W-:Y:S02]  /*05f0*/  @!P0 STG.E desc[UR6][R2.64], R15 ;  /* 0x0000000f02008986 */ /* 0x0081e4000c101906 */
[----:B0-----:R-:W-:Y:S05]  /*0600*/  @P0 EXIT ;  /* 0x000000000000094d */ /* 0x001fea0003800000 */
[----:B------:R-:W-:Y:S01]  /*0610*/  STG.E.U16 desc[UR6][R8.64], R7 ;  /* 0x0000000708007986 */ /* 0x000fe2000c101506 */
[----:B------:R-:W-:Y:S05]  /*0620*/  EXIT ;  /* 0x000000000000794d */ /* 0x000fea0003800000 */
.L_x_0:
[----:B------:R-:W-:-:S00]  /*0630*/  BRA `(.L_x_0) ;  /* 0xfffffffc00fc7947 */ /* 0x000fc0000383ffff */
[----:B------:R-:W-:-:S00]  /*0640*/  NOP ;  /* 0x0000000000007918 */ /* 0x000fc00000000000 */
        /* <DEDUP_REMOVED lines=11> */
.L_x_1:


//--------------------- .nv.global.init           --------------------------
	.section	.nv.global.init,"aw",@progbits
.nv.global.init:
	.type		_$_str,@object
	.size		_$_str,(_$_str_$_2 - _$_str)
_$_str:
        /*0000*/ 	.byte	0x5f, 0x5f, 0x43, 0x55, 0x44, 0x41, 0x5f, 0x46, 0x54, 0x5a, 0x00
	.type		_$_str_$_2,@object
	.size		_$_str_$_2,(.L_1 - _$_str_$_2)
_$_str_$_2:
        /*000b*/ 	.byte	0x5f, 0x5f, 0x43, 0x55, 0x44, 0x41, 0x5f, 0x50, 0x52, 0x45, 0x43, 0x5f, 0x53, 0x51, 0x52, 0x54
        /*001b*/ 	.byte	0x00
.L_1:


//--------------------- .nv.shared.triton_poi_fused__native_batch_norm_legit_no_training_relu_threshold_backward_14 --------------------------
	.section	.nv.shared.triton_poi_fused__native_batch_norm_legit_no_training_relu_threshold_backward_14,"aw",@nobits
	.sectionflags	@""
	.align	16
	.zero		1024


//--------------------- .nv.constant0.triton_poi_fused__native_batch_norm_legit_no_training_relu_threshold_backward_14 --------------------------
	.section	.nv.constant0.triton_poi_fused__native_batch_norm_legit_no_training_relu_threshold_backward_14,"a",@progbits
	.sectionflags	@""
	.align	4
.nv.constant0.triton_poi_fused__native_batch_norm_legit_no_training_relu_threshold_backward_14:
	.zero		592
